//
// Generated by NVIDIA NVVM Compiler
//
// Compiler Build ID: CL-36424714
// Cuda compilation tools, release 13.0, V13.0.88
// Based on NVVM 20.0.0
//

.version 9.0
.target sm_100
.address_size 64

	// .globl	_Z16increment_atomicPi

.visible .entry _Z16increment_atomicPi(
	.param .u64 .ptr .align 1 _Z16increment_atomicPi_param_0
)
{
	.reg .b32 	%r<12>;
	.reg .b64 	%rd<5>;

	ld.param.u64 	%rd1, [_Z16increment_atomicPi_param_0];
	cvta.to.global.u64 	%rd2, %rd1;
	mov.u32 	%r1, %ctaid.x;
	mov.u32 	%r2, %ntid.x;
	mov.u32 	%r3, %tid.x;
	mad.lo.s32 	%r4, %r1, %r2, %r3;
	mul.hi.s32 	%r5, %r4, 1374389535;
	shr.u32 	%r6, %r5, 31;
	shr.s32 	%r7, %r5, 5;
	add.s32 	%r8, %r7, %r6;
	mul.lo.s32 	%r9, %r8, 100;
	sub.s32 	%r10, %r4, %r9;
	mul.wide.s32 	%rd3, %r10, 4;
	add.s64 	%rd4, %rd2, %rd3;
	atom.global.add.u32 	%r11, [%rd4], 1;
	ret;

}


// ===== COMPILED SASS (sm_100) =====

	.target	sm_100

	.elftype	@"ET_EXEC"


//--------------------- .note.nv.tkinfo           --------------------------
	.section	.note.nv.tkinfo,"",@"SHT_NOTE"
	.sectionflags	@"SHF_NOTE_NV_TKINFO"
	.tkinfo
        /*0018*/ 	.word	0x00000002
        /*0030*/ 	.string	""
        /*0030*/ 	.string	"ptxas"
        /*0030*/ 	.string	"Cuda compilation tools, release 13.0, V13.0.88"
        /*0030*/ 	.string	"Build cuda_13.0.r13.0/compiler.36424714_0"
        /*0030*/ 	.string	"-arch sm_100 -m 64 "



//--------------------- .note.nv.cuinfo           --------------------------
	.section	.note.nv.cuinfo,"",@"SHT_NOTE"
	.sectionflags	@"SHF_NOTE_NV_CUINFO"
        /*0018*/ 	.short	0x0002
        /*001a*/ 	.short	0x0064
        /*001c*/ 	.short	0x0082
	.zero		2


//--------------------- .nv.info                  --------------------------
	.section	.nv.info,"",@"SHT_CUDA_INFO"
	.align	4


	//----- nvinfo : EIATTR_REGCOUNT
	.align		4
        /*0000*/ 	.byte	0x04, 0x2f
        /*0002*/ 	.short	(.L_1 - .L_0)
	.align		4
.L_0:
        /*0004*/ 	.word	index@(_Z16increment_atomicPi)
        /*0008*/ 	.word	0x0000000a


	//----- nvinfo : EIATTR_FRAME_SIZE
	.align		4
.L_1:
        /*000c*/ 	.byte	0x04, 0x11
        /*000e*/ 	.short	(.L_3 - .L_2)
	.align		4
.L_2:
        /*0010*/ 	.word	index@(_Z16increment_atomicPi)
        /*0014*/ 	.word	0x00000000


	//----- nvinfo : EIATTR_MIN_STACK_SIZE
	.align		4
.L_3:
        /*0018*/ 	.byte	0x04, 0x12
        /*001a*/ 	.short	(.L_5 - .L_4)
	.align		4
.L_4:
        /*001c*/ 	.word	index@(_Z16increment_atomicPi)
        /*0020*/ 	.word	0x00000000
.L_5:


//--------------------- .nv.compat                --------------------------
	.section	.nv.compat,"",@"SHT_CUDA_COMPAT_INFO"
	.align	4
        /*0000*/ 	.byte	0x02, 0x09, 0x00, 0x00, 0x02, 0x02, 0x01, 0x00, 0x02, 0x05, 0x05, 0x00, 0x03, 0x07, 0x01, 0x01
        /*0010*/ 	.byte	0x02, 0x03, 0x00, 0x00, 0x02, 0x06, 0x01, 0x00, 0x04, 0x0b, 0x08, 0x00, 0x09, 0x00, 0x00, 0x00
        /*0020*/ 	.byte	0x00, 0x00, 0x00, 0x00


//--------------------- .nv.info._Z16increment_atomicPi --------------------------
	.section	.nv.info._Z16increment_atomicPi,"",@"SHT_CUDA_INFO"
	.sectionflags	@""
	.align	4


	//----- nvinfo : EIATTR_CUDA_API_VERSION
	.align		4
        /*0000*/ 	.byte	0x04, 0x37
        /*0002*/ 	.short	(.L_7 - .L_6)
.L_6:
        /*0004*/ 	.word	0x00000082


	//----- nvinfo : EIATTR_KPARAM_INFO
	.align		4
.L_7:
        /*0008*/ 	.byte	0x04, 0x17
        /*000a*/ 	.short	(.L_9 - .L_8)
.L_8:
        /*000c*/ 	.word	0x00000000
        /*0010*/ 	.short	0x0000
        /*0012*/ 	.short	0x0000
        /*0014*/ 	.byte	0x00, 0xf5, 0x21, 0x00


	//----- nvinfo : EIATTR_SPARSE_MMA_MASK
	.align		4
.L_9:
        /*0018*/ 	.byte	0x03, 0x50
        /*001a*/ 	.short	0x0000


	//----- nvinfo : EIATTR_MAXREG_COUNT
	.align		4
        /*001c*/ 	.byte	0x03, 0x1b
        /*001e*/ 	.short	0x00ff


	//----- nvinfo : EIATTR_MERCURY_ISA_VERSION
	.align		4
        /*0020*/ 	.byte	0x03, 0x5f
        /*0022*/ 	.short	0x0101


	//----- nvinfo : EIATTR_VRC_CTA_INIT_COUNT
	.align		4
        /*0024*/ 	.byte	0x02, 0x4a
	.zero		1
	.zero		1


	//----- nvinfo : EIATTR_EXIT_INSTR_OFFSETS
	.align		4
        /*0028*/ 	.byte	0x04, 0x1c
        /*002a*/ 	.short	(.L_11 - .L_10)


	//   ....[0]....
.L_10:
        /*002c*/ 	.word	0x000000e0


	//----- nvinfo : EIATTR_CBANK_PARAM_SIZE
	.align		4
.L_11:
        /*0030*/ 	.byte	0x03, 0x19
        /*0032*/ 	.short	0x0008


	//----- nvinfo : EIATTR_PARAM_CBANK
	.align		4
        /*0034*/ 	.byte	0x04, 0x0a
        /*0036*/ 	.short	(.L_13 - .L_12)
	.align		4
.L_12:
        /*0038*/ 	.word	index@(.nv.constant0._Z16increment_atomicPi)
        /*003c*/ 	.short	0x0380
        /*003e*/ 	.short	0x0008


	//----- nvinfo : EIATTR_SW_WAR
	.align		4
.L_13:
        /*0040*/ 	.byte	0x04, 0x36
        /*0042*/ 	.short	(.L_15 - .L_14)
.L_14:
        /*0044*/ 	.word	0x00000008
.L_15:


//--------------------- .nv.callgraph             --------------------------
	.section	.nv.callgraph,"",@"SHT_CUDA_CALLGRAPH"
	.align	4
	.sectionentsize	8
	.align		4
        /*0000*/ 	.word	0x00000000
	.align		4
        /*0004*/ 	.word	0xffffffff
	.align		4
        /*0008*/ 	.word	0x00000000
	.align		4
        /*000c*/ 	.word	0xfffffffe
	.align		4
        /*0010*/ 	.word	0x00000000
	.align		4
        /*0014*/ 	.word	0xfffffffd
	.align		4
        /*0018*/ 	.word	0x00000000
	.align		4
        /*001c*/ 	.word	0xfffffffc


//--------------------- .text._Z16increment_atomicPi --------------------------
	.section	.text._Z16increment_atomicPi,"ax",@progbits
	.align	128
        .global         _Z16increment_atomicPi
        .type           _Z16increment_atomicPi,@function
        .size           _Z16increment_atomicPi,(.L_x_1 - _Z16increment_atomicPi)
        .other          _Z16increment_atomicPi,@"STO_CUDA_ENTRY STV_DEFAULT"
_Z16increment_atomicPi:
.text._Z16increment_atomicPi:
[----:B------:R-:W-:Y:S01]  /*0000*/  LDC R1, c[0x0][0x37c] ;  /* 0x0000df00ff017b82 */ /* 0x000fe20000000800 */
[----:B------:R-:W0:Y:S07]  /*0010*/  S2R R5, SR_TID.X ;  /* 0x0000000000057919 */ /* 0x000e2e0000002100 */
[----:B------:R-:W0:Y:S01]  /*0020*/  S2UR UR4, SR_CTAID.X ;  /* 0x00000000000479c3 */ /* 0x000e220000002500 */
[----:B------:R-:W-:-:S07]  /*0030*/  HFMA2 R7, -RZ, RZ, 0, 5.9604644775390625e-08 ;  /* 0x00000001ff077431 */ /* 0x000fce00000001ff */
[----:B------:R-:W0:Y:S08]  /*0040*/  LDC R0, c[0x0][0x360] ;  /* 0x0000d800ff007b82 */ /* 0x000e300000000800 */
[----:B------:R-:W1:Y:S01]  /*0050*/  LDC.64 R2, c[0x0][0x380] ;  /* 0x0000e000ff027b82 */ /* 0x000e620000000a00 */
[----:B0-----:R-:W-:Y:S01]  /*0060*/  IMAD R0, R0, UR4, R5 ;  /* 0x0000000400007c24 */ /* 0x001fe2000f8e0205 */
[----:B------:R-:W0:Y:S03]  /*0070*/  LDCU.64 UR4, c[0x0][0x358] ;  /* 0x00006b00ff0477ac */ /* 0x000e260008000a00 */
[----:B------:R-:W-:-:S05]  /*0080*/  IMAD.HI R4, R0, 0x51eb851f, RZ ;  /* 0x51eb851f00047827 */ /* 0x000fca00078e02ff */
[----:B------:R-:W-:-:S04]  /*0090*/  SHF.R.U32.HI R5, RZ, 0x1f, R4 ;  /* 0x0000001fff057819 */ /* 0x000fc80000011604 */
[----:B------:R-:W-:-:S05]  /*00a0*/  LEA.HI.SX32 R5, R4, R5, 0x1b ;  /* 0x0000000504057211 */ /* 0x000fca00078fdaff */
[----:B------:R-:W-:-:S04]  /*00b0*/  IMAD R5, R5, -0x64, R0 ;  /* 0xffffff9c05057824 */ /* 0x000fc800078e0200 */
[----:B-1----:R-:W-:-:S05]  /*00c0*/  IMAD.WIDE R2, R5, 0x4, R2 ;  /* 0x0000000405027825 */ /* 0x002fca00078e0202 */
[----:B0-----:R-:W-:Y:S01]  /*00d0*/  REDG.E.ADD.STRONG.GPU desc[UR4][R2.64], R7 ;  /* 0x000000070200798e */ /* 0x001fe2000c12e104 */
[----:B------:R-:W-:Y:S05]  /*00e0*/  EXIT ;  /* 0x000000000000794d */ /* 0x000fea0003800000 */
.L_x_0:
[----:B------:R-:W-:-:S00]  /*00f0*/  BRA `(.L_x_0) ;  /* 0xfffffffc00fc7947 */ /* 0x000fc0000383ffff */
[----:B------:R-:W-:-:S00]  /*0100*/  NOP ;  /* 0x0000000000007918 */ /* 0x000fc00000000000 */
[----:B------:R-:W-:-:S00]  /*0110*/  NOP ;  /* 0x0000000000007918 */ /* 0x000fc00000000000 */
[----:B------:R-:W-:-:S00]  /*0120*/  NOP ;  /* 0x0000000000007918 */ /* 0x000fc00000000000 */
[----:B------:R-:W-:-:S00]  /*0130*/  NOP ;  /* 0x0000000000007918 */ /* 0x000fc00000000000 */
[----:B------:R-:W-:-:S00]  /*0140*/  NOP ;  /* 0x0000000000007918 */ /* 0x000fc00000000000 */
[----:B------:R-:W-:-:S00]  /*0150*/  NOP ;  /* 0x0000000000007918 */ /* 0x000fc00000000000 */
[----:B------:R-:W-:-:S00]  /*0160*/  NOP ;  /* 0x0000000000007918 */ /* 0x000fc00000000000 */
[----:B------:R-:W-:-:S00]  /*0170*/  NOP ;  /* 0x0000000000007918 */ /* 0x000fc00000000000 */
.L_x_1:


//--------------------- .nv.shared.reserved.0     --------------------------
	.section	.nv.shared.reserved.0,"aw",@nobits
	.weak		__nv_reservedSMEM_offset_0_alias
	.size		__nv_reservedSMEM_offset_0_alias, 0, 64
	.other		__nv_reservedSMEM_offset_0_alias,@"STO_CUDA_RESERVED_SHARED STV_DEFAULT"
__nv_reservedSMEM_offset_0_alias:
	.zero		0
	.zero		64


//--------------------- .nv.constant0._Z16increment_atomicPi --------------------------
	.section	.nv.constant0._Z16increment_atomicPi,"a",@progbits
	.sectionflags	@""
	.align	4
.nv.constant0._Z16increment_atomicPi:
	.zero		904


//--------------------- SYMBOLS --------------------------

	.type		.nv.reservedSmem.offset0,@object
	.size		.nv.reservedSmem.offset0,0x4
